	.headerflags	@"EF_CUDA_TEXMODE_UNIFIED EF_CUDA_64BIT_ADDRESS EF_CUDA_ACCELERATORS EF_CUDA_SM90 EF_CUDA_VIRTUAL_SM(EF_CUDA_SM90)"
	.elftype	@"ET_EXEC"


//--------------------- .nv.info                  --------------------------
	.section	.nv.info,"",@"SHT_CUDA_INFO"
	.align	4


	//----- nvinfo : EIATTR_REGCOUNT
	.align		4
        /*0000*/ 	.byte	0x04, 0x2f
        /*0002*/ 	.short	(.L_2 - .L_1)
	.align		4
.L_1:
        /*0004*/ 	.word	index@(triton_poi_fused_gelu_9)
        /*0008*/ 	.word	0x0000000d


	//----- nvinfo : EIATTR_MIN_STACK_SIZE
	.align		4
.L_2:
        /*000c*/ 	.byte	0x04, 0x12
        /*000e*/ 	.short	(.L_4 - .L_3)
	.align		4
.L_3:
        /*0010*/ 	.word	index@(triton_poi_fused_gelu_9)
        /*0014*/ 	.word	0x00000000


	//----- nvinfo : EIATTR_FRAME_SIZE
	.align		4
.L_4:
        /*0018*/ 	.byte	0x04, 0x11
        /*001a*/ 	.short	(.L_6 - .L_5)
	.align		4
.L_5:
        /*001c*/ 	.word	index@(triton_poi_fused_gelu_9)
        /*0020*/ 	.word	0x00000000


	//----- nvinfo : EIATTR_MIN_STACK_SIZE
	.align		4
.L_6:
        /*0024*/ 	.byte	0x04, 0x12
        /*0026*/ 	.short	(.L_8 - .L_7)
	.align		4
.L_7:
        /*0028*/ 	.word	index@(triton_poi_fused_gelu_9)
        /*002c*/ 	.word	0x00000000
.L_8:


//--------------------- .nv.info.triton_poi_fused_gelu_9 --------------------------
	.section	.nv.info.triton_poi_fused_gelu_9,"",@"SHT_CUDA_INFO"
	.sectionflags	@""
	.align	4


	//----- nvinfo : EIATTR_CUDA_API_VERSION
	.align		4
        /*0000*/ 	.byte	0x04, 0x37
        /*0002*/ 	.short	(.L_10 - .L_9)
.L_9:
        /*0004*/ 	.word	0x0000007c


	//----- nvinfo : EIATTR_KPARAM_INFO
	.align		4
.L_10:
        /*0008*/ 	.byte	0x04, 0x17
        /*000a*/ 	.short	(.L_12 - .L_11)
.L_11:
        /*000c*/ 	.word	0x00000000
        /*0010*/ 	.short	0x0002
        /*0012*/ 	.short	0x0010
        /*0014*/ 	.byte	0x00, 0xf0, 0x11, 0x00


	//----- nvinfo : EIATTR_KPARAM_INFO
	.align		4
.L_12:
        /*0018*/ 	.byte	0x04, 0x17
        /*001a*/ 	.short	(.L_14 - .L_13)
.L_13:
        /*001c*/ 	.word	0x00000000
        /*0020*/ 	.short	0x0001
        /*0022*/ 	.short	0x0008
        /*0024*/ 	.byte	0x00, 0xf4, 0x21, 0x00


	//----- nvinfo : EIATTR_KPARAM_INFO
	.align		4
.L_14:
        /*0028*/ 	.byte	0x04, 0x17
        /*002a*/ 	.short	(.L_16 - .L_15)
.L_15:
        /*002c*/ 	.word	0x00000000
        /*0030*/ 	.short	0x0000
        /*0032*/ 	.short	0x0000
        /*0034*/ 	.byte	0x00, 0xf4, 0x21, 0x00


	//----- nvinfo : EIATTR_SPARSE_MMA_MASK
	.align		4
.L_16:
        /*0038*/ 	.byte	0x03, 0x50
        /*003a*/ 	.short	0x0000


	//----- nvinfo : EIATTR_MAXREG_COUNT
	.align		4
        /*003c*/ 	.byte	0x03, 0x1b
        /*003e*/ 	.short	0x00ff


	//----- nvinfo : EIATTR_EXIT_INSTR_OFFSETS
	.align		4
        /*0040*/ 	.byte	0x04, 0x1c
        /*0042*/ 	.short	(.L_18 - .L_17)


	//   ....[0]....
.L_17:
        /*0044*/ 	.word	0x000002f0


	//   ....[1]....
        /*0048*/ 	.word	0x00000310


	//----- nvinfo : EIATTR_REQNTID
	.align		4
.L_18:
        /*004c*/ 	.byte	0x04, 0x10
        /*004e*/ 	.short	(.L_20 - .L_19)
.L_19:
        /*0050*/ 	.word	0x00000080
        /*0054*/ 	.word	0x00000001
        /*0058*/ 	.word	0x00000001


	//----- nvinfo : EIATTR_CBANK_PARAM_SIZE
	.align		4
.L_20:
        /*005c*/ 	.byte	0x03, 0x19
        /*005e*/ 	.short	0x0014


	//----- nvinfo : EIATTR_PARAM_CBANK
	.align		4
        /*0060*/ 	.byte	0x04, 0x0a
        /*0062*/ 	.short	(.L_22 - .L_21)
	.align		4
.L_21:
        /*0064*/ 	.word	index@(.nv.constant0.triton_poi_fused_gelu_9)
        /*0068*/ 	.short	0x0210
        /*006a*/ 	.short	0x0014


	//----- nvinfo : EIATTR_SW_WAR
	.align		4
.L_22:
        /*006c*/ 	.byte	0x04, 0x36
        /*006e*/ 	.short	(.L_24 - .L_23)
.L_23:
        /*0070*/ 	.word	0x00000008
.L_24:


//--------------------- .nv.callgraph             --------------------------
	.section	.nv.callgraph,"",@"SHT_CUDA_CALLGRAPH"
	.align	4
	.sectionentsize	8
	.align		4
        /*0000*/ 	.word	0x00000000
	.align		4
        /*0004*/ 	.word	0xffffffff
	.align		4
        /*0008*/ 	.word	0x00000000
	.align		4
        /*000c*/ 	.word	0xfffffffe
	.align		4
        /*0010*/ 	.word	0x00000000
	.align		4
        /*0014*/ 	.word	0xfffffffd
	.align		4
        /*0018*/ 	.word	0x00000000
	.align		4
        /*001c*/ 	.word	0xfffffffc


//--------------------- .nv.constant4             --------------------------
	.section	.nv.constant4,"a",@progbits
	.align	8
	.align		8
.nv.constant4:
        /*0000*/ 	.dword	_$_str


//--------------------- .text.triton_poi_fused_gelu_9 --------------------------
	.section	.text.triton_poi_fused_gelu_9,"ax",@progbits
	.align	128
        .global         triton_poi_fused_gelu_9
        .type           triton_poi_fused_gelu_9,@function
        .size           triton_poi_fused_gelu_9,(.L_x_1 - triton_poi_fused_gelu_9)
        .other          triton_poi_fused_gelu_9,@"STO_CUDA_ENTRY STV_DEFAULT"
triton_poi_fused_gelu_9:
.text.triton_poi_fused_gelu_9:
[----:B------:R-:W0:Y:S02]  /*0000*/  LDC R1, c[0x0][0x28] ;  /* 0x00000a00ff017b82 */ /* 0x000e240000000800 */
[----:B------:R-:W1:Y:S01]  /*0010*/  S2R R0, SR_TID.X ;  /* 0x0000000000007919 */ /* 0x000e620000002100 */
[----:B------:R-:W2:Y:S01]  /*0020*/  LDC.64 R2, c[0x0][0x210] ;  /* 0x00008400ff027b82 */ /* 0x000ea20000000a00 */
[----:B------:R-:W-:Y:S01]  /*0030*/  HFMA2.MMA R4, -RZ, RZ, 0, 0 ;  /* 0x00000000ff047435 */ /* 0x000fe200000001ff */
[----:B------:R-:W-:Y:S01]  /*0040*/  ULDC.64 UR4, c[0x0][0x208] ;  /* 0x0000820000047ab9 */ /* 0x000fe20000000a00 */
[----:B------:R-:W3:Y:S01]  /*0050*/  S2R R5, SR_CTAID.X ;  /* 0x0000000000057919 */ /* 0x000ee20000002500 */
[----:B------:R-:W-:Y:S01]  /*0060*/  HFMA2.MMA R7, -RZ, RZ, 0.958984375, -6.1690807342529296875e-05 ;  /* 0x3bac840bff077435 */ /* 0x000fe200000001ff */
[----:B------:R-:W-:Y:S01]  /*0070*/  IMAD.MOV.U32 R6, RZ, RZ, -0x460a9f47 ;  /* 0xb9f560b9ff067424 */ /* 0x000fe200078e00ff */
[----:B------:R-:W-:Y:S01]  /*0080*/  HFMA2.MMA R8, -RZ, RZ, -1.26171875, -2.110004425048828125e-05 ;  /* 0xbd0c8162ff087435 */ /* 0x000fe200000001ff */
[----:B------:R-:W-:Y:S01]  /*0090*/  ULDC.64 UR6, c[0x0][0x218] ;  /* 0x0000860000067ab9 */ /* 0x000fe20000000a00 */
[----:B-1----:R-:W-:-:S04]  /*00a0*/  LOP3.LUT R0, R0, 0x7f, RZ, 0xc0, !PT ;  /* 0x0000007f00007812 */ /* 0x002fc800078ec0ff */
[----:B---3--:R-:W-:-:S04]  /*00b0*/  LEA R0, R5, R0, 0x7 ;  /* 0x0000000005007211 */ /* 0x008fc800078e38ff */
[C---:B------:R-:W-:Y:S01]  /*00c0*/  ISETP.GE.AND P0, PT, R0.reuse, 0x400, PT ;  /* 0x000004000000780c */ /* 0x040fe20003f06270 */
[----:B--2---:R-:W-:-:S12]  /*00d0*/  IMAD.WIDE R2, R0, 0x4, R2 ;  /* 0x0000000400027825 */ /* 0x004fd800078e0202 */
[----:B------:R1:W2:Y:S01]  /*00e0*/  @!P0 LDG.E R4, desc[UR4][R2.64] ;  /* 0x0000000402048981 */ /* 0x0002a2000c1e1900 */
[----:B------:R-:W-:Y:S01]  /*00f0*/  MOV R5, 0x3789ca3c ;  /* 0x3789ca3c00057802 */ /* 0x000fe20000000f00 */
[----:B-1----:R-:W-:Y:S01]  /*0100*/  HFMA2.MMA R3, -RZ, RZ, 1.853515625, -0.00091457366943359375 ;  /* 0x3f6a937eff037435 */ /* 0x002fe200000001ff */
[----:B------:R-:W-:Y:S02]  /*0110*/  IMAD.MOV.U32 R2, RZ, RZ, 0x3e1cf906 ;  /* 0x3e1cf906ff027424 */ /* 0x000fe400078e00ff */
[C---:B--2---:R-:W-:Y:S01]  /*0120*/  FMUL R10, R4.reuse, 0.70710676908493041992 ;  /* 0x3f3504f3040a7820 */ /* 0x044fe20000400000 */
[----:B------:R-:W-:-:S03]  /*0130*/  FMUL R4, R4, 0.5 ;  /* 0x3f00000004047820 */ /* 0x000fc60000400000 */
[----:B------:R-:W-:-:S05]  /*0140*/  FADD.FTZ R9, |R10|, -RZ ;  /* 0x800000ff0a097221 */ /* 0x000fca0000010200 */
[----:B------:R-:W-:-:S13]  /*0150*/  FSETP.GE.AND P1, PT, R9, 1.0029599666595458984, PT ;  /* 0x3f8060fe0900780b */ /* 0x000fda0003f26000 */
[----:B------:R-:W-:Y:S01]  /*0160*/  @!P1 MOV R5, 0x38b1e96a ;  /* 0x38b1e96a00059802 */ /* 0x000fe20000000f00 */
[----:B------:R-:W-:Y:S02]  /*0170*/  @!P1 IMAD.MOV.U32 R6, RZ, RZ, -0x45a8b2e0 ;  /* 0xba574d20ff069424 */ /* 0x000fe400078e00ff */
[----:B------:R-:W-:Y:S01]  /*0180*/  @!P1 FMUL R9, R10, R10 ;  /* 0x0000000a0a099220 */ /* 0x000fe20000400000 */
[----:B------:R-:W-:Y:S01]  /*0190*/  @!P1 MOV R7, 0x3baad5ea ;  /* 0x3baad5ea00079802 */ /* 0x000fe20000000f00 */
[----:B------:R-:W-:Y:S01]  /*01a0*/  @!P1 IMAD.MOV.U32 R2, RZ, RZ, 0x3de718af ;  /* 0x3de718afff029424 */ /* 0x000fe200078e00ff */
[----:B------:R-:W-:Y:S01]  /*01b0*/  @!P1 MOV R8, 0xbcdc1be7 ;  /* 0xbcdc1be700089802 */ /* 0x000fe20000000f00 */
[----:B------:R-:W-:Y:S01]  /*01c0*/  FFMA.FTZ R6, R9, R5, R6 ;  /* 0x0000000509067223 */ /* 0x000fe20000010006 */
[----:B------:R-:W-:Y:S02]  /*01d0*/  @!P1 MOV R3, 0xbec093ac ;  /* 0xbec093ac00039802 */ /* 0x000fe40000000f00 */
[----:B------:R-:W-:Y:S01]  /*01e0*/  MOV R5, 0x3f20d842 ;  /* 0x3f20d84200057802 */ /* 0x000fe20000000f00 */
[----:B------:R-:W-:Y:S01]  /*01f0*/  FFMA.FTZ R7, R6, R9, R7 ;  /* 0x0000000906077223 */ /* 0x000fe20000010007 */
[----:B------:R-:W-:-:S03]  /*0200*/  @!P1 MOV R5, 0x3e0375d3 ;  /* 0x3e0375d300059802 */ /* 0x000fc60000000f00 */
[----:B------:R-:W-:-:S04]  /*0210*/  FFMA.FTZ R7, R7, R9, R8 ;  /* 0x0000000907077223 */ /* 0x000fc80000010008 */
[----:B------:R-:W-:-:S04]  /*0220*/  FFMA.FTZ R2, R7, R9, R2 ;  /* 0x0000000907027223 */ /* 0x000fc80000010002 */
[----:B------:R-:W-:Y:S01]  /*0230*/  FFMA.FTZ R2, R2, R9, R3 ;  /* 0x0000000902027223 */ /* 0x000fe20000010003 */
[----:B------:R-:W-:-:S03]  /*0240*/  FSEL R3, -R9, R10, P1 ;  /* 0x0000000a09037208 */ /* 0x000fc60000800100 */
[----:B------:R-:W-:-:S04]  /*0250*/  FFMA.FTZ R2, R2, R9, R5 ;  /* 0x0000000902027223 */ /* 0x000fc80000010005 */
[----:B------:R-:W-:Y:S01]  /*0260*/  FFMA.FTZ R5, R2, R3, R3 ;  /* 0x0000000302057223 */ /* 0x000fe20000010003 */
[----:B------:R-:W-:-:S03]  /*0270*/  SHF.R.S32.HI R3, RZ, 0x1f, R0 ;  /* 0x0000001fff037819 */ /* 0x000fc60000011400 */
[----:B------:R-:W1:Y:S02]  /*0280*/  @P1 MUFU.EX2 R2, R5 ;  /* 0x0000000500021308 */ /* 0x000e640000000800 */
[----:B-1----:R-:W-:-:S05]  /*0290*/  @P1 FADD R2, -R2, 1 ;  /* 0x3f80000002021421 */ /* 0x002fca0000000100 */
[----:B------:R-:W-:Y:S02]  /*02a0*/  @P1 LOP3.LUT R5, R2, 0x80000000, R10, 0xf8, !PT ;  /* 0x8000000002051812 */ /* 0x000fe400078ef80a */
[----:B------:R-:W-:-:S03]  /*02b0*/  LEA R2, P1, R0, UR6, 0x2 ;  /* 0x0000000600027c11 */ /* 0x000fc6000f8210ff */
[----:B------:R-:W-:Y:S01]  /*02c0*/  FADD R7, R5, 1 ;  /* 0x3f80000005077421 */ /* 0x000fe20000000000 */
[----:B------:R-:W-:-:S03]  /*02d0*/  LEA.HI.X R3, R0, UR7, R3, 0x2, P1 ;  /* 0x0000000700037c11 */ /* 0x000fc600088f1403 */
[----:B------:R-:W-:Y:S01]  /*02e0*/  FMUL R7, R4, R7 ;  /* 0x0000000704077220 */ /* 0x000fe20000400000 */
[----:B------:R-:W-:Y:S06]  /*02f0*/  @P0 EXIT ;  /* 0x000000000000094d */ /* 0x000fec0003800000 */
[----:B------:R-:W-:Y:S01]  /*0300*/  STG.E desc[UR4][R2.64], R7 ;  /* 0x0000000702007986 */ /* 0x000fe2000c101904 */
[----:B------:R-:W-:Y:S05]  /*0310*/  EXIT ;  /* 0x000000000000794d */ /* 0x000fea0003800000 */
.L_x_0:
[----:B------:R-:W-:-:S00]  /*0320*/  BRA `(.L_x_0) ;  /* 0xfffffffc00fc7947 */ /* 0x000fc0000383ffff */
[----:B------:R-:W-:-:S00]  /*0330*/  NOP ;  /* 0x0000000000007918 */ /* 0x000fc00000000000 */
        /* <DEDUP_REMOVED lines=12> */
.L_x_1:


//--------------------- .nv.global.init           --------------------------
	.section	.nv.global.init,"aw",@progbits
.nv.global.init:
	.type		_$_str,@object
	.size		_$_str,(.L_0 - _$_str)
_$_str:
        /*0000*/ 	.byte	0x5f, 0x5f, 0x43, 0x55, 0x44, 0x41, 0x5f, 0x46, 0x54, 0x5a, 0x00
.L_0:


//--------------------- .nv.constant0.triton_poi_fused_gelu_9 --------------------------
	.section	.nv.constant0.triton_poi_fused_gelu_9,"a",@progbits
	.sectionflags	@""
	.align	4
.nv.constant0.triton_poi_fused_gelu_9:
	.zero		548
